//
// Generated by NVIDIA NVVM Compiler
//
// Compiler Build ID: CL-36424714
// Cuda compilation tools, release 13.0, V13.0.88
// Based on NVVM 20.0.0
//

.version 9.0
.target sm_100
.address_size 64

	// .globl	_Z13sum_reductionPiS_
// _ZZ13sum_reductionPiS_E11partial_sum has been demoted

.visible .entry _Z13sum_reductionPiS_(
	.param .u64 .ptr .align 1 _Z13sum_reductionPiS__param_0,
	.param .u64 .ptr .align 1 _Z13sum_reductionPiS__param_1
)
{
	.reg .pred 	%p<5>;
	.reg .b32 	%r<21>;
	.reg .b64 	%rd<7>;
	// demoted variable
	.shared .align 4 .b8 _ZZ13sum_reductionPiS_E11partial_sum[1024];
	ld.param.u64 	%rd2, [_Z13sum_reductionPiS__param_0];
	ld.param.u64 	%rd1, [_Z13sum_reductionPiS__param_1];
	cvta.to.global.u64 	%rd3, %rd2;
	mov.u32 	%r1, %ctaid.x;
	mov.u32 	%r2, %ntid.x;
	mov.u32 	%r3, %tid.x;
	mad.lo.s32 	%r7, %r1, %r2, %r3;
	mul.wide.s32 	%rd4, %r7, 4;
	add.s64 	%rd5, %rd3, %rd4;
	ld.global.u32 	%r8, [%rd5];
	shl.b32 	%r9, %r3, 2;
	mov.u32 	%r10, _ZZ13sum_reductionPiS_E11partial_sum;
	add.s32 	%r4, %r10, %r9;
	st.shared.u32 	[%r4], %r8;
	bar.sync 	0;
	setp.lt.u32 	%p1, %r2, 2;
	@%p1 bra 	$L__BB0_5;
	mov.b32 	%r20, 1;
$L__BB0_2:
	shl.b32 	%r6, %r20, 1;
	add.s32 	%r12, %r6, -1;
	and.b32  	%r13, %r12, %r3;
	setp.ne.s32 	%p2, %r13, 0;
	@%p2 bra 	$L__BB0_4;
	shl.b32 	%r14, %r20, 2;
	add.s32 	%r15, %r4, %r14;
	ld.shared.u32 	%r16, [%r15];
	ld.shared.u32 	%r17, [%r4];
	add.s32 	%r18, %r17, %r16;
	st.shared.u32 	[%r4], %r18;
$L__BB0_4:
	bar.sync 	0;
	setp.lt.u32 	%p3, %r6, %r2;
	mov.u32 	%r20, %r6;
	@%p3 bra 	$L__BB0_2;
$L__BB0_5:
	setp.ne.s32 	%p4, %r1, 0;
	@%p4 bra 	$L__BB0_7;
	ld.shared.u32 	%r19, [_ZZ13sum_reductionPiS_E11partial_sum];
	cvta.to.global.u64 	%rd6, %rd1;
	st.global.u32 	[%rd6], %r19;
$L__BB0_7:
	ret;

}


// ===== COMPILED SASS (sm_100) =====

	.target	sm_100

	.elftype	@"ET_EXEC"


//--------------------- .note.nv.tkinfo           --------------------------
	.section	.note.nv.tkinfo,"",@"SHT_NOTE"
	.sectionflags	@"SHF_NOTE_NV_TKINFO"
	.tkinfo
        /*0018*/ 	.word	0x00000002
        /*0030*/ 	.string	""
        /*0030*/ 	.string	"ptxas"
        /*0030*/ 	.string	"Cuda compilation tools, release 13.0, V13.0.88"
        /*0030*/ 	.string	"Build cuda_13.0.r13.0/compiler.36424714_0"
        /*0030*/ 	.string	"-arch sm_100 -m 64 "



//--------------------- .note.nv.cuinfo           --------------------------
	.section	.note.nv.cuinfo,"",@"SHT_NOTE"
	.sectionflags	@"SHF_NOTE_NV_CUINFO"
        /*0018*/ 	.short	0x0002
        /*001a*/ 	.short	0x0064
        /*001c*/ 	.short	0x0082
	.zero		2


//--------------------- .nv.info                  --------------------------
	.section	.nv.info,"",@"SHT_CUDA_INFO"
	.align	4


	//----- nvinfo : EIATTR_REGCOUNT
	.align		4
        /*0000*/ 	.byte	0x04, 0x2f
        /*0002*/ 	.short	(.L_1 - .L_0)
	.align		4
.L_0:
        /*0004*/ 	.word	index@(_Z13sum_reductionPiS_)
        /*0008*/ 	.word	0x0000000c


	//----- nvinfo : EIATTR_FRAME_SIZE
	.align		4
.L_1:
        /*000c*/ 	.byte	0x04, 0x11
        /*000e*/ 	.short	(.L_3 - .L_2)
	.align		4
.L_2:
        /*0010*/ 	.word	index@(_Z13sum_reductionPiS_)
        /*0014*/ 	.word	0x00000000


	//----- nvinfo : EIATTR_MIN_STACK_SIZE
	.align		4
.L_3:
        /*0018*/ 	.byte	0x04, 0x12
        /*001a*/ 	.short	(.L_5 - .L_4)
	.align		4
.L_4:
        /*001c*/ 	.word	index@(_Z13sum_reductionPiS_)
        /*0020*/ 	.word	0x00000000
.L_5:


//--------------------- .nv.compat                --------------------------
	.section	.nv.compat,"",@"SHT_CUDA_COMPAT_INFO"
	.align	4
        /*0000*/ 	.byte	0x02, 0x09, 0x00, 0x00, 0x02, 0x02, 0x01, 0x00, 0x02, 0x05, 0x05, 0x00, 0x03, 0x07, 0x01, 0x01
        /*0010*/ 	.byte	0x02, 0x03, 0x00, 0x00, 0x02, 0x06, 0x01, 0x00, 0x04, 0x0b, 0x08, 0x00, 0x09, 0x00, 0x00, 0x00
        /*0020*/ 	.byte	0x00, 0x00, 0x00, 0x00


//--------------------- .nv.info._Z13sum_reductionPiS_ --------------------------
	.section	.nv.info._Z13sum_reductionPiS_,"",@"SHT_CUDA_INFO"
	.sectionflags	@""
	.align	4


	//----- nvinfo : EIATTR_CUDA_API_VERSION
	.align		4
        /*0000*/ 	.byte	0x04, 0x37
        /*0002*/ 	.short	(.L_7 - .L_6)
.L_6:
        /*0004*/ 	.word	0x00000082


	//----- nvinfo : EIATTR_KPARAM_INFO
	.align		4
.L_7:
        /*0008*/ 	.byte	0x04, 0x17
        /*000a*/ 	.short	(.L_9 - .L_8)
.L_8:
        /*000c*/ 	.word	0x00000000
        /*0010*/ 	.short	0x0001
        /*0012*/ 	.short	0x0008
        /*0014*/ 	.byte	0x00, 0xf5, 0x21, 0x00


	//----- nvinfo : EIATTR_KPARAM_INFO
	.align		4
.L_9:
        /*0018*/ 	.byte	0x04, 0x17
        /*001a*/ 	.short	(.L_11 - .L_10)
.L_10:
        /*001c*/ 	.word	0x00000000
        /*0020*/ 	.short	0x0000
        /*0022*/ 	.short	0x0000
        /*0024*/ 	.byte	0x00, 0xf5, 0x21, 0x00


	//----- nvinfo : EIATTR_SPARSE_MMA_MASK
	.align		4
.L_11:
        /*0028*/ 	.byte	0x03, 0x50
        /*002a*/ 	.short	0x0000


	//----- nvinfo : EIATTR_MAXREG_COUNT
	.align		4
        /*002c*/ 	.byte	0x03, 0x1b
        /*002e*/ 	.short	0x00ff


	//----- nvinfo : EIATTR_NUM_BARRIERS
	.align		4
        /*0030*/ 	.byte	0x02, 0x4c
        /*0032*/ 	.byte	0x01
	.zero		1


	//----- nvinfo : EIATTR_MERCURY_ISA_VERSION
	.align		4
        /*0034*/ 	.byte	0x03, 0x5f
        /*0036*/ 	.short	0x0101


	//----- nvinfo : EIATTR_VRC_CTA_INIT_COUNT
	.align		4
        /*0038*/ 	.byte	0x02, 0x4a
	.zero		1
	.zero		1


	//----- nvinfo : EIATTR_EXIT_INSTR_OFFSETS
	.align		4
        /*003c*/ 	.byte	0x04, 0x1c
        /*003e*/ 	.short	(.L_13 - .L_12)


	//   ....[0]....
.L_12:
        /*0040*/ 	.word	0x000001f0


	//   ....[1]....
        /*0044*/ 	.word	0x00000260


	//----- nvinfo : EIATTR_CBANK_PARAM_SIZE
	.align		4
.L_13:
        /*0048*/ 	.byte	0x03, 0x19
        /*004a*/ 	.short	0x0010


	//----- nvinfo : EIATTR_PARAM_CBANK
	.align		4
        /*004c*/ 	.byte	0x04, 0x0a
        /*004e*/ 	.short	(.L_15 - .L_14)
	.align		4
.L_14:
        /*0050*/ 	.word	index@(.nv.constant0._Z13sum_reductionPiS_)
        /*0054*/ 	.short	0x0380
        /*0056*/ 	.short	0x0010


	//----- nvinfo : EIATTR_SW_WAR
	.align		4
.L_15:
        /*0058*/ 	.byte	0x04, 0x36
        /*005a*/ 	.short	(.L_17 - .L_16)
.L_16:
        /*005c*/ 	.word	0x00000008
.L_17:


//--------------------- .nv.callgraph             --------------------------
	.section	.nv.callgraph,"",@"SHT_CUDA_CALLGRAPH"
	.align	4
	.sectionentsize	8
	.align		4
        /*0000*/ 	.word	0x00000000
	.align		4
        /*0004*/ 	.word	0xffffffff
	.align		4
        /*0008*/ 	.word	0x00000000
	.align		4
        /*000c*/ 	.word	0xfffffffe
	.align		4
        /*0010*/ 	.word	0x00000000
	.align		4
        /*0014*/ 	.word	0xfffffffd
	.align		4
        /*0018*/ 	.word	0x00000000
	.align		4
        /*001c*/ 	.word	0xfffffffc


//--------------------- .text._Z13sum_reductionPiS_ --------------------------
	.section	.text._Z13sum_reductionPiS_,"ax",@progbits
	.align	128
        .global         _Z13sum_reductionPiS_
        .type           _Z13sum_reductionPiS_,@function
        .size           _Z13sum_reductionPiS_,(.L_x_3 - _Z13sum_reductionPiS_)
        .other          _Z13sum_reductionPiS_,@"STO_CUDA_ENTRY STV_DEFAULT"
_Z13sum_reductionPiS_:
.text._Z13sum_reductionPiS_:
[----:B------:R-:W-:Y:S01]  /*0000*/  LDC R1, c[0x0][0x37c] ;  /* 0x0000df00ff017b82 */ /* 0x000fe20000000800 */
[----:B------:R-:W0:Y:S07]  /*0010*/  S2R R7, SR_TID.X ;  /* 0x0000000000077919 */ /* 0x000e2e0000002100 */
[----:B------:R-:W0:Y:S01]  /*0020*/  S2UR UR8, SR_CTAID.X ;  /* 0x00000000000879c3 */ /* 0x000e220000002500 */
[----:B------:R-:W1:Y:S07]  /*0030*/  LDCU.64 UR6, c[0x0][0x358] ;  /* 0x00006b00ff0677ac */ /* 0x000e6e0008000a00 */
[----:B------:R-:W0:Y:S08]  /*0040*/  LDC R6, c[0x0][0x360] ;  /* 0x0000d800ff067b82 */ /* 0x000e300000000800 */
[----:B------:R-:W2:Y:S01]  /*0050*/  LDC.64 R2, c[0x0][0x380] ;  /* 0x0000e000ff027b82 */ /* 0x000ea20000000a00 */
[----:B0-----:R-:W-:-:S04]  /*0060*/  IMAD R5, R6, UR8, R7 ;  /* 0x0000000806057c24 */ /* 0x001fc8000f8e0207 */
[----:B--2---:R-:W-:-:S06]  /*0070*/  IMAD.WIDE R2, R5, 0x4, R2 ;  /* 0x0000000405027825 */ /* 0x004fcc00078e0202 */
[----:B-1----:R-:W2:Y:S01]  /*0080*/  LDG.E R2, desc[UR6][R2.64] ;  /* 0x0000000602027981 */ /* 0x002ea2000c1e1900 */
[----:B------:R-:W0:Y:S01]  /*0090*/  S2UR UR5, SR_CgaCtaId ;  /* 0x00000000000579c3 */ /* 0x000e220000008800 */
[----:B------:R-:W-:Y:S01]  /*00a0*/  UMOV UR4, 0x400 ;  /* 0x0000040000047882 */ /* 0x000fe20000000000 */
[----:B------:R-:W-:Y:S01]  /*00b0*/  ISETP.GE.U32.AND P0, PT, R6, 0x2, PT ;  /* 0x000000020600780c */ /* 0x000fe20003f06070 */
[----:B0-----:R-:W-:-:S06]  /*00c0*/  ULEA UR4, UR5, UR4, 0x18 ;  /* 0x0000000405047291 */ /* 0x001fcc000f8ec0ff */
[----:B------:R-:W-:-:S05]  /*00d0*/  LEA R5, R7, UR4, 0x2 ;  /* 0x0000000407057c11 */ /* 0x000fca000f8e10ff */
[----:B--2---:R0:W-:Y:S01]  /*00e0*/  STS [R5], R2 ;  /* 0x0000000205007388 */ /* 0x0041e20000000800 */
[----:B------:R-:W-:Y:S06]  /*00f0*/  BAR.SYNC.DEFER_BLOCKING 0x0 ;  /* 0x0000000000007b1d */ /* 0x000fec0000010000 */
[----:B------:R-:W-:Y:S05]  /*0100*/  @!P0 BRA `(.L_x_0) ;  /* 0x0000000000348947 */ /* 0x000fea0003800000 */
[----:B------:R-:W-:-:S07]  /*0110*/  IMAD.MOV.U32 R0, RZ, RZ, 0x1 ;  /* 0x00000001ff007424 */ /* 0x000fce00078e00ff */
.L_x_1:
[----:B------:R-:W-:-:S05]  /*0120*/  IMAD.SHL.U32 R9, R0, 0x2, RZ ;  /* 0x0000000200097824 */ /* 0x000fca00078e00ff */
[----:B0-----:R-:W-:-:S04]  /*0130*/  IADD3 R2, PT, PT, R9, -0x1, RZ ;  /* 0xffffffff09027810 */ /* 0x001fc80007ffe0ff */
[----:B------:R-:W-:-:S13]  /*0140*/  LOP3.LUT P0, RZ, R2, R7, RZ, 0xc0, !PT ;  /* 0x0000000702ff7212 */ /* 0x000fda000780c0ff */
[----:B------:R-:W-:Y:S01]  /*0150*/  @!P0 IMAD R2, R0, 0x4, R5 ;  /* 0x0000000400028824 */ /* 0x000fe200078e0205 */
[----:B------:R-:W-:Y:S01]  /*0160*/  @!P0 LDS R3, [R5] ;  /* 0x0000000005038984 */ /* 0x000fe20000000800 */
[----:B------:R-:W-:-:S04]  /*0170*/  IMAD.MOV.U32 R0, RZ, RZ, R9 ;  /* 0x000000ffff007224 */ /* 0x000fc800078e0009 */
[----:B------:R-:W0:Y:S02]  /*0180*/  @!P0 LDS R2, [R2] ;  /* 0x0000000002028984 */ /* 0x000e240000000800 */
[----:B0-----:R-:W-:-:S05]  /*0190*/  @!P0 IADD3 R4, PT, PT, R2, R3, RZ ;  /* 0x0000000302048210 */ /* 0x001fca0007ffe0ff */
[----:B------:R1:W-:Y:S01]  /*01a0*/  @!P0 STS [R5], R4 ;  /* 0x0000000405008388 */ /* 0x0003e20000000800 */
[----:B------:R-:W-:Y:S01]  /*01b0*/  BAR.SYNC.DEFER_BLOCKING 0x0 ;  /* 0x0000000000007b1d */ /* 0x000fe20000010000 */
[----:B------:R-:W-:-:S13]  /*01c0*/  ISETP.GE.U32.AND P0, PT, R9, R6, PT ;  /* 0x000000060900720c */ /* 0x000fda0003f06070 */
[----:B-1----:R-:W-:Y:S05]  /*01d0*/  @!P0 BRA `(.L_x_1) ;  /* 0xfffffffc00d08947 */ /* 0x002fea000383ffff */
.L_x_0:
[----:B------:R-:W-:-:S13]  /*01e0*/  ISETP.NE.AND P0, PT, RZ, UR8, PT ;  /* 0x00000008ff007c0c */ /* 0x000fda000bf05270 */
[----:B------:R-:W-:Y:S05]  /*01f0*/  @P0 EXIT ;  /* 0x000000000000094d */ /* 0x000fea0003800000 */
[----:B------:R-:W1:Y:S01]  /*0200*/  S2UR UR5, SR_CgaCtaId ;  /* 0x00000000000579c3 */ /* 0x000e620000008800 */
[----:B------:R-:W-:-:S07]  /*0210*/  UMOV UR4, 0x400 ;  /* 0x0000040000047882 */ /* 0x000fce0000000000 */
[----:B0-----:R-:W0:Y:S01]  /*0220*/  LDC.64 R2, c[0x0][0x388] ;  /* 0x0000e200ff027b82 */ /* 0x001e220000000a00 */
[----:B-1----:R-:W-:-:S09]  /*0230*/  ULEA UR4, UR5, UR4, 0x18 ;  /* 0x0000000405047291 */ /* 0x002fd2000f8ec0ff */
[----:B------:R-:W0:Y:S04]  /*0240*/  LDS R5, [UR4] ;  /* 0x00000004ff057984 */ /* 0x000e280008000800 */
[----:B0-----:R-:W-:Y:S01]  /*0250*/  STG.E desc[UR6][R2.64], R5 ;  /* 0x0000000502007986 */ /* 0x001fe2000c101906 */
[----:B------:R-:W-:Y:S05]  /*0260*/  EXIT ;  /* 0x000000000000794d */ /* 0x000fea0003800000 */
.L_x_2:
[----:B------:R-:W-:-:S00]  /*0270*/  BRA `(.L_x_2) ;  /* 0xfffffffc00fc7947 */ /* 0x000fc0000383ffff */
[----:B------:R-:W-:-:S00]  /*0280*/  NOP ;  /* 0x0000000000007918 */ /* 0x000fc00000000000 */
[----:B------:R-:W-:-:S00]  /*0290*/  NOP ;  /* 0x0000000000007918 */ /* 0x000fc00000000000 */
[----:B------:R-:W-:-:S00]  /*02a0*/  NOP ;  /* 0x0000000000007918 */ /* 0x000fc00000000000 */
[----:B------:R-:W-:-:S00]  /*02b0*/  NOP ;  /* 0x0000000000007918 */ /* 0x000fc00000000000 */
[----:B------:R-:W-:-:S00]  /*02c0*/  NOP ;  /* 0x0000000000007918 */ /* 0x000fc00000000000 */
[----:B------:R-:W-:-:S00]  /*02d0*/  NOP ;  /* 0x0000000000007918 */ /* 0x000fc00000000000 */
[----:B------:R-:W-:-:S00]  /*02e0*/  NOP ;  /* 0x0000000000007918 */ /* 0x000fc00000000000 */
[----:B------:R-:W-:-:S00]  /*02f0*/  NOP ;  /* 0x0000000000007918 */ /* 0x000fc00000000000 */
.L_x_3:


//--------------------- .nv.shared._Z13sum_reductionPiS_ --------------------------
	.section	.nv.shared._Z13sum_reductionPiS_,"aw",@nobits
	.sectionflags	@""
	.align	4
.nv.shared._Z13sum_reductionPiS_:
	.zero		2048


//--------------------- .nv.shared.reserved.0     --------------------------
	.section	.nv.shared.reserved.0,"aw",@nobits
	.weak		__nv_reservedSMEM_offset_0_alias
	.size		__nv_reservedSMEM_offset_0_alias, 0, 64
	.other		__nv_reservedSMEM_offset_0_alias,@"STO_CUDA_RESERVED_SHARED STV_DEFAULT"
__nv_reservedSMEM_offset_0_alias:
	.zero		0
	.zero		64


//--------------------- .nv.constant0._Z13sum_reductionPiS_ --------------------------
	.section	.nv.constant0._Z13sum_reductionPiS_,"a",@progbits
	.sectionflags	@""
	.align	4
.nv.constant0._Z13sum_reductionPiS_:
	.zero		912


//--------------------- SYMBOLS --------------------------

	.type		.nv.reservedSmem.offset0,@object
	.size		.nv.reservedSmem.offset0,0x4
	.type		.nv.reservedSmem.cap,@object
	.size		.nv.reservedSmem.cap,0x4
